//
// Generated by NVIDIA NVVM Compiler
//
// Compiler Build ID: CL-36424714
// Cuda compilation tools, release 13.0, V13.0.88
// Based on NVVM 20.0.0
//

.version 9.0
.target sm_100
.address_size 64

	// .globl	_Z12matMulKernelPfS_S_ii

.visible .entry _Z12matMulKernelPfS_S_ii(
	.param .u64 .ptr .align 1 _Z12matMulKernelPfS_S_ii_param_0,
	.param .u64 .ptr .align 1 _Z12matMulKernelPfS_S_ii_param_1,
	.param .u64 .ptr .align 1 _Z12matMulKernelPfS_S_ii_param_2,
	.param .u32 _Z12matMulKernelPfS_S_ii_param_3,
	.param .u32 _Z12matMulKernelPfS_S_ii_param_4
)
{
	.reg .pred 	%p<13>;
	.reg .b32 	%r<93>;
	.reg .b32 	%f<68>;
	.reg .b64 	%rd<69>;

	ld.param.u64 	%rd4, [_Z12matMulKernelPfS_S_ii_param_0];
	ld.param.u64 	%rd5, [_Z12matMulKernelPfS_S_ii_param_1];
	ld.param.u64 	%rd3, [_Z12matMulKernelPfS_S_ii_param_2];
	ld.param.u32 	%r46, [_Z12matMulKernelPfS_S_ii_param_3];
	ld.param.u32 	%r45, [_Z12matMulKernelPfS_S_ii_param_4];
	cvta.to.global.u64 	%rd1, %rd5;
	cvta.to.global.u64 	%rd2, %rd4;
	mov.u32 	%r47, %ctaid.y;
	mov.u32 	%r48, %ntid.y;
	mov.u32 	%r49, %tid.y;
	mad.lo.s32 	%r50, %r47, %r48, %r49;
	mov.u32 	%r51, %ctaid.x;
	mov.u32 	%r52, %ntid.x;
	mul.lo.s32 	%r2, %r51, %r52;
	mov.u32 	%r3, %tid.x;
	add.s32 	%r4, %r2, %r3;
	setp.ge.u32 	%p1, %r4, %r45;
	setp.ge.u32 	%p2, %r50, %r46;
	or.pred  	%p3, %p1, %p2;
	@%p3 bra 	$L__BB0_14;
	setp.lt.s32 	%p4, %r46, 1;
	mov.f32 	%f67, 0f00000000;
	@%p4 bra 	$L__BB0_13;
	mul.lo.s32 	%r5, %r45, %r50;
	and.b32  	%r6, %r46, 7;
	setp.lt.u32 	%p5, %r46, 8;
	mov.f32 	%f67, 0f00000000;
	mov.b32 	%r91, 0;
	@%p5 bra 	$L__BB0_5;
	and.b32  	%r91, %r46, 2147483640;
	neg.s32 	%r89, %r91;
	add.s32 	%r54, %r3, %r45;
	add.s32 	%r88, %r54, %r2;
	shl.b32 	%r10, %r45, 3;
	shl.b32 	%r55, %r45, 1;
	add.s32 	%r87, %r4, %r55;
	mad.lo.s32 	%r86, %r45, 3, %r4;
	shl.b32 	%r56, %r45, 2;
	add.s32 	%r85, %r4, %r56;
	mad.lo.s32 	%r84, %r45, 5, %r4;
	mad.lo.s32 	%r83, %r45, 6, %r4;
	mad.lo.s32 	%r82, %r45, 7, %r4;
	add.s32 	%r80, %r5, 3;
	mov.f32 	%f67, 0f00000000;
	mov.u32 	%r81, %r4;
$L__BB0_4:
	.pragma "nounroll";
	add.s32 	%r57, %r80, -3;
	mul.wide.u32 	%rd6, %r57, 4;
	add.s64 	%rd7, %rd2, %rd6;
	ld.global.f32 	%f17, [%rd7];
	mul.wide.u32 	%rd8, %r81, 4;
	add.s64 	%rd9, %rd1, %rd8;
	ld.global.f32 	%f18, [%rd9];
	fma.rn.f32 	%f19, %f17, %f18, %f67;
	add.s32 	%r58, %r80, -2;
	mul.wide.u32 	%rd10, %r58, 4;
	add.s64 	%rd11, %rd2, %rd10;
	ld.global.f32 	%f20, [%rd11];
	mul.wide.u32 	%rd12, %r88, 4;
	add.s64 	%rd13, %rd1, %rd12;
	ld.global.f32 	%f21, [%rd13];
	fma.rn.f32 	%f22, %f20, %f21, %f19;
	add.s32 	%r59, %r80, -1;
	mul.wide.u32 	%rd14, %r59, 4;
	add.s64 	%rd15, %rd2, %rd14;
	ld.global.f32 	%f23, [%rd15];
	mul.wide.u32 	%rd16, %r87, 4;
	add.s64 	%rd17, %rd1, %rd16;
	ld.global.f32 	%f24, [%rd17];
	fma.rn.f32 	%f25, %f23, %f24, %f22;
	add.s32 	%r60, %r80, 4;
	mul.wide.u32 	%rd18, %r80, 4;
	add.s64 	%rd19, %rd2, %rd18;
	ld.global.f32 	%f26, [%rd19];
	mul.wide.u32 	%rd20, %r86, 4;
	add.s64 	%rd21, %rd1, %rd20;
	ld.global.f32 	%f27, [%rd21];
	fma.rn.f32 	%f28, %f26, %f27, %f25;
	add.s32 	%r61, %r80, 1;
	mul.wide.u32 	%rd22, %r61, 4;
	add.s64 	%rd23, %rd2, %rd22;
	ld.global.f32 	%f29, [%rd23];
	mul.wide.u32 	%rd24, %r85, 4;
	add.s64 	%rd25, %rd1, %rd24;
	ld.global.f32 	%f30, [%rd25];
	fma.rn.f32 	%f31, %f29, %f30, %f28;
	add.s32 	%r62, %r80, 2;
	mul.wide.u32 	%rd26, %r62, 4;
	add.s64 	%rd27, %rd2, %rd26;
	ld.global.f32 	%f32, [%rd27];
	mul.wide.u32 	%rd28, %r84, 4;
	add.s64 	%rd29, %rd1, %rd28;
	ld.global.f32 	%f33, [%rd29];
	fma.rn.f32 	%f34, %f32, %f33, %f31;
	add.s32 	%r63, %r80, 3;
	mul.wide.u32 	%rd30, %r63, 4;
	add.s64 	%rd31, %rd2, %rd30;
	ld.global.f32 	%f35, [%rd31];
	mul.wide.u32 	%rd32, %r83, 4;
	add.s64 	%rd33, %rd1, %rd32;
	ld.global.f32 	%f36, [%rd33];
	fma.rn.f32 	%f37, %f35, %f36, %f34;
	mul.wide.u32 	%rd34, %r60, 4;
	add.s64 	%rd35, %rd2, %rd34;
	ld.global.f32 	%f38, [%rd35];
	mul.wide.u32 	%rd36, %r82, 4;
	add.s64 	%rd37, %rd1, %rd36;
	ld.global.f32 	%f39, [%rd37];
	fma.rn.f32 	%f67, %f38, %f39, %f37;
	add.s32 	%r89, %r89, 8;
	add.s32 	%r88, %r88, %r10;
	add.s32 	%r87, %r87, %r10;
	add.s32 	%r86, %r86, %r10;
	add.s32 	%r85, %r85, %r10;
	add.s32 	%r84, %r84, %r10;
	add.s32 	%r83, %r83, %r10;
	add.s32 	%r82, %r82, %r10;
	add.s32 	%r81, %r81, %r10;
	add.s32 	%r80, %r80, 8;
	setp.ne.s32 	%p6, %r89, 0;
	@%p6 bra 	$L__BB0_4;
$L__BB0_5:
	setp.eq.s32 	%p7, %r6, 0;
	@%p7 bra 	$L__BB0_13;
	and.b32  	%r39, %r46, 3;
	setp.lt.u32 	%p8, %r6, 4;
	@%p8 bra 	$L__BB0_8;
	add.s32 	%r64, %r91, %r5;
	mul.wide.u32 	%rd38, %r64, 4;
	add.s64 	%rd39, %rd2, %rd38;
	ld.global.f32 	%f41, [%rd39];
	mad.lo.s32 	%r65, %r91, %r45, %r4;
	mul.wide.u32 	%rd40, %r65, 4;
	add.s64 	%rd41, %rd1, %rd40;
	ld.global.f32 	%f42, [%rd41];
	fma.rn.f32 	%f43, %f41, %f42, %f67;
	add.s32 	%r66, %r64, 1;
	mul.wide.u32 	%rd42, %r66, 4;
	add.s64 	%rd43, %rd2, %rd42;
	ld.global.f32 	%f44, [%rd43];
	add.s32 	%r67, %r65, %r45;
	mul.wide.u32 	%rd44, %r67, 4;
	add.s64 	%rd45, %rd1, %rd44;
	ld.global.f32 	%f45, [%rd45];
	fma.rn.f32 	%f46, %f44, %f45, %f43;
	add.s32 	%r68, %r64, 2;
	mul.wide.u32 	%rd46, %r68, 4;
	add.s64 	%rd47, %rd2, %rd46;
	ld.global.f32 	%f47, [%rd47];
	add.s32 	%r69, %r67, %r45;
	mul.wide.u32 	%rd48, %r69, 4;
	add.s64 	%rd49, %rd1, %rd48;
	ld.global.f32 	%f48, [%rd49];
	fma.rn.f32 	%f49, %f47, %f48, %f46;
	add.s32 	%r70, %r64, 3;
	mul.wide.u32 	%rd50, %r70, 4;
	add.s64 	%rd51, %rd2, %rd50;
	ld.global.f32 	%f50, [%rd51];
	add.s32 	%r71, %r69, %r45;
	mul.wide.u32 	%rd52, %r71, 4;
	add.s64 	%rd53, %rd1, %rd52;
	ld.global.f32 	%f51, [%rd53];
	fma.rn.f32 	%f67, %f50, %f51, %f49;
	add.s32 	%r91, %r91, 4;
$L__BB0_8:
	setp.eq.s32 	%p9, %r39, 0;
	@%p9 bra 	$L__BB0_13;
	setp.eq.s32 	%p10, %r39, 1;
	@%p10 bra 	$L__BB0_11;
	add.s32 	%r72, %r91, %r5;
	mul.wide.u32 	%rd54, %r72, 4;
	add.s64 	%rd55, %rd2, %rd54;
	ld.global.f32 	%f53, [%rd55];
	mad.lo.s32 	%r73, %r91, %r45, %r4;
	mul.wide.u32 	%rd56, %r73, 4;
	add.s64 	%rd57, %rd1, %rd56;
	ld.global.f32 	%f54, [%rd57];
	fma.rn.f32 	%f55, %f53, %f54, %f67;
	add.s32 	%r74, %r72, 1;
	mul.wide.u32 	%rd58, %r74, 4;
	add.s64 	%rd59, %rd2, %rd58;
	ld.global.f32 	%f56, [%rd59];
	add.s32 	%r75, %r73, %r45;
	mul.wide.u32 	%rd60, %r75, 4;
	add.s64 	%rd61, %rd1, %rd60;
	ld.global.f32 	%f57, [%rd61];
	fma.rn.f32 	%f67, %f56, %f57, %f55;
	add.s32 	%r91, %r91, 2;
$L__BB0_11:
	and.b32  	%r76, %r46, 1;
	setp.eq.b32 	%p11, %r76, 1;
	not.pred 	%p12, %p11;
	@%p12 bra 	$L__BB0_13;
	add.s32 	%r77, %r91, %r5;
	mul.wide.u32 	%rd62, %r77, 4;
	add.s64 	%rd63, %rd2, %rd62;
	ld.global.f32 	%f58, [%rd63];
	mad.lo.s32 	%r78, %r91, %r45, %r4;
	mul.wide.u32 	%rd64, %r78, 4;
	add.s64 	%rd65, %rd1, %rd64;
	ld.global.f32 	%f59, [%rd65];
	fma.rn.f32 	%f67, %f58, %f59, %f67;
$L__BB0_13:
	mad.lo.s32 	%r79, %r45, %r50, %r4;
	cvta.to.global.u64 	%rd66, %rd3;
	mul.wide.u32 	%rd67, %r79, 4;
	add.s64 	%rd68, %rd66, %rd67;
	st.global.f32 	[%rd68], %f67;
$L__BB0_14:
	ret;

}


// ===== COMPILED SASS (sm_100) =====

	.target	sm_100

	.elftype	@"ET_EXEC"


//--------------------- .note.nv.tkinfo           --------------------------
	.section	.note.nv.tkinfo,"",@"SHT_NOTE"
	.sectionflags	@"SHF_NOTE_NV_TKINFO"
	.tkinfo
        /*0018*/ 	.word	0x00000002
        /*0030*/ 	.string	""
        /*0030*/ 	.string	"ptxas"
        /*0030*/ 	.string	"Cuda compilation tools, release 13.0, V13.0.88"
        /*0030*/ 	.string	"Build cuda_13.0.r13.0/compiler.36424714_0"
        /*0030*/ 	.string	"-arch sm_100 -m 64 "



//--------------------- .note.nv.cuinfo           --------------------------
	.section	.note.nv.cuinfo,"",@"SHT_NOTE"
	.sectionflags	@"SHF_NOTE_NV_CUINFO"
        /*0018*/ 	.short	0x0002
        /*001a*/ 	.short	0x0064
        /*001c*/ 	.short	0x0082
	.zero		2


//--------------------- .nv.info                  --------------------------
	.section	.nv.info,"",@"SHT_CUDA_INFO"
	.align	4


	//----- nvinfo : EIATTR_REGCOUNT
	.align		4
        /*0000*/ 	.byte	0x04, 0x2f
        /*0002*/ 	.short	(.L_1 - .L_0)
	.align		4
.L_0:
        /*0004*/ 	.word	index@(_Z12matMulKernelPfS_S_ii)
        /*0008*/ 	.word	0x00000020


	//----- nvinfo : EIATTR_FRAME_SIZE
	.align		4
.L_1:
        /*000c*/ 	.byte	0x04, 0x11
        /*000e*/ 	.short	(.L_3 - .L_2)
	.align		4
.L_2:
        /*0010*/ 	.word	index@(_Z12matMulKernelPfS_S_ii)
        /*0014*/ 	.word	0x00000000


	//----- nvinfo : EIATTR_MIN_STACK_SIZE
	.align		4
.L_3:
        /*0018*/ 	.byte	0x04, 0x12
        /*001a*/ 	.short	(.L_5 - .L_4)
	.align		4
.L_4:
        /*001c*/ 	.word	index@(_Z12matMulKernelPfS_S_ii)
        /*0020*/ 	.word	0x00000000
.L_5:


//--------------------- .nv.compat                --------------------------
	.section	.nv.compat,"",@"SHT_CUDA_COMPAT_INFO"
	.align	4
        /*0000*/ 	.byte	0x02, 0x09, 0x00, 0x00, 0x02, 0x02, 0x01, 0x00, 0x02, 0x05, 0x05, 0x00, 0x03, 0x07, 0x01, 0x01
        /*0010*/ 	.byte	0x02, 0x03, 0x00, 0x00, 0x02, 0x06, 0x01, 0x00, 0x04, 0x0b, 0x08, 0x00, 0x09, 0x00, 0x00, 0x00
        /*0020*/ 	.byte	0x00, 0x00, 0x00, 0x00


//--------------------- .nv.info._Z12matMulKernelPfS_S_ii --------------------------
	.section	.nv.info._Z12matMulKernelPfS_S_ii,"",@"SHT_CUDA_INFO"
	.sectionflags	@""
	.align	4


	//----- nvinfo : EIATTR_CUDA_API_VERSION
	.align		4
        /*0000*/ 	.byte	0x04, 0x37
        /*0002*/ 	.short	(.L_7 - .L_6)
.L_6:
        /*0004*/ 	.word	0x00000082


	//----- nvinfo : EIATTR_KPARAM_INFO
	.align		4
.L_7:
        /*0008*/ 	.byte	0x04, 0x17
        /*000a*/ 	.short	(.L_9 - .L_8)
.L_8:
        /*000c*/ 	.word	0x00000000
        /*0010*/ 	.short	0x0004
        /*0012*/ 	.short	0x001c
        /*0014*/ 	.byte	0x00, 0xf0, 0x11, 0x00


	//----- nvinfo : EIATTR_KPARAM_INFO
	.align		4
.L_9:
        /*0018*/ 	.byte	0x04, 0x17
        /*001a*/ 	.short	(.L_11 - .L_10)
.L_10:
        /*001c*/ 	.word	0x00000000
        /*0020*/ 	.short	0x0003
        /*0022*/ 	.short	0x0018
        /*0024*/ 	.byte	0x00, 0xf0, 0x11, 0x00


	//----- nvinfo : EIATTR_KPARAM_INFO
	.align		4
.L_11:
        /*0028*/ 	.byte	0x04, 0x17
        /*002a*/ 	.short	(.L_13 - .L_12)
.L_12:
        /*002c*/ 	.word	0x00000000
        /*0030*/ 	.short	0x0002
        /*0032*/ 	.short	0x0010
        /*0034*/ 	.byte	0x00, 0xf5, 0x21, 0x00


	//----- nvinfo : EIATTR_KPARAM_INFO
	.align		4
.L_13:
        /*0038*/ 	.byte	0x04, 0x17
        /*003a*/ 	.short	(.L_15 - .L_14)
.L_14:
        /*003c*/ 	.word	0x00000000
        /*0040*/ 	.short	0x0001
        /*0042*/ 	.short	0x0008
        /*0044*/ 	.byte	0x00, 0xf5, 0x21, 0x00


	//----- nvinfo : EIATTR_KPARAM_INFO
	.align		4
.L_15:
        /*0048*/ 	.byte	0x04, 0x17
        /*004a*/ 	.short	(.L_17 - .L_16)
.L_16:
        /*004c*/ 	.word	0x00000000
        /*0050*/ 	.short	0x0000
        /*0052*/ 	.short	0x0000
        /*0054*/ 	.byte	0x00, 0xf5, 0x21, 0x00


	//----- nvinfo : EIATTR_SPARSE_MMA_MASK
	.align		4
.L_17:
        /*0058*/ 	.byte	0x03, 0x50
        /*005a*/ 	.short	0x0000


	//----- nvinfo : EIATTR_MAXREG_COUNT
	.align		4
        /*005c*/ 	.byte	0x03, 0x1b
        /*005e*/ 	.short	0x00ff


	//----- nvinfo : EIATTR_MERCURY_ISA_VERSION
	.align		4
        /*0060*/ 	.byte	0x03, 0x5f
        /*0062*/ 	.short	0x0101


	//----- nvinfo : EIATTR_VRC_CTA_INIT_COUNT
	.align		4
        /*0064*/ 	.byte	0x02, 0x4a
	.zero		1
	.zero		1


	//----- nvinfo : EIATTR_EXIT_INSTR_OFFSETS
	.align		4
        /*0068*/ 	.byte	0x04, 0x1c
        /*006a*/ 	.short	(.L_19 - .L_18)


	//   ....[0]....
.L_18:
        /*006c*/ 	.word	0x000000d0


	//   ....[1]....
        /*0070*/ 	.word	0x00000a70


	//----- nvinfo : EIATTR_CBANK_PARAM_SIZE
	.align		4
.L_19:
        /*0074*/ 	.byte	0x03, 0x19
        /*0076*/ 	.short	0x0020


	//----- nvinfo : EIATTR_PARAM_CBANK
	.align		4
        /*0078*/ 	.byte	0x04, 0x0a
        /*007a*/ 	.short	(.L_21 - .L_20)
	.align		4
.L_20:
        /*007c*/ 	.word	index@(.nv.constant0._Z12matMulKernelPfS_S_ii)
        /*0080*/ 	.short	0x0380
        /*0082*/ 	.short	0x0020


	//----- nvinfo : EIATTR_SW_WAR
	.align		4
.L_21:
        /*0084*/ 	.byte	0x04, 0x36
        /*0086*/ 	.short	(.L_23 - .L_22)
.L_22:
        /*0088*/ 	.word	0x00000008
.L_23:


//--------------------- .nv.callgraph             --------------------------
	.section	.nv.callgraph,"",@"SHT_CUDA_CALLGRAPH"
	.align	4
	.sectionentsize	8
	.align		4
        /*0000*/ 	.word	0x00000000
	.align		4
        /*0004*/ 	.word	0xffffffff
	.align		4
        /*0008*/ 	.word	0x00000000
	.align		4
        /*000c*/ 	.word	0xfffffffe
	.align		4
        /*0010*/ 	.word	0x00000000
	.align		4
        /*0014*/ 	.word	0xfffffffd
	.align		4
        /*0018*/ 	.word	0x00000000
	.align		4
        /*001c*/ 	.word	0xfffffffc


//--------------------- .text._Z12matMulKernelPfS_S_ii --------------------------
	.section	.text._Z12matMulKernelPfS_S_ii,"ax",@progbits
	.align	128
        .global         _Z12matMulKernelPfS_S_ii
        .type           _Z12matMulKernelPfS_S_ii,@function
        .size           _Z12matMulKernelPfS_S_ii,(.L_x_5 - _Z12matMulKernelPfS_S_ii)
        .other          _Z12matMulKernelPfS_S_ii,@"STO_CUDA_ENTRY STV_DEFAULT"
_Z12matMulKernelPfS_S_ii:
.text._Z12matMulKernelPfS_S_ii:
[----:B------:R-:W-:Y:S01]  /*0000*/  LDC R1, c[0x0][0x37c] ;  /* 0x0000df00ff017b82 */ /* 0x000fe20000000800 */
[----:B------:R-:W0:Y:S07]  /*0010*/  S2R R3, SR_TID.Y ;  /* 0x0000000000037919 */ /* 0x000e2e0000002200 */
[----:B------:R-:W1:Y:S01]  /*0020*/  S2UR UR4, SR_CTAID.X ;  /* 0x00000000000479c3 */ /* 0x000e620000002500 */
[----:B------:R-:W2:Y:S07]  /*0030*/  S2R R4, SR_TID.X ;  /* 0x0000000000047919 */ /* 0x000eae0000002100 */
[----:B------:R-:W0:Y:S08]  /*0040*/  S2UR UR6, SR_CTAID.Y ;  /* 0x00000000000679c3 */ /* 0x000e300000002600 */
[----:B------:R-:W0:Y:S01]  /*0050*/  LDC R0, c[0x0][0x364] ;  /* 0x0000d900ff007b82 */ /* 0x000e220000000800 */
[----:B------:R-:W1:Y:S07]  /*0060*/  LDCU UR5, c[0x0][0x360] ;  /* 0x00006c00ff0577ac */ /* 0x000e6e0008000800 */
[----:B------:R-:W3:Y:S01]  /*0070*/  LDC.64 R16, c[0x0][0x398] ;  /* 0x0000e600ff107b82 */ /* 0x000ee20000000a00 */
[----:B-1----:R-:W-:Y:S01]  /*0080*/  UIMAD UR4, UR4, UR5, URZ ;  /* 0x00000005040472a4 */ /* 0x002fe2000f8e02ff */
[----:B0-----:R-:W-:-:S05]  /*0090*/  IMAD R0, R0, UR6, R3 ;  /* 0x0000000600007c24 */ /* 0x001fca000f8e0203 */
[----:B--2---:R-:W-:Y:S02]  /*00a0*/  IADD3 R2, PT, PT, R4, UR4, RZ ;  /* 0x0000000404027c10 */ /* 0x004fe4000fffe0ff */
[----:B---3--:R-:W-:-:S04]  /*00b0*/  ISETP.GE.U32.AND P0, PT, R0, R16, PT ;  /* 0x000000100000720c */ /* 0x008fc80003f06070 */
[----:B------:R-:W-:-:S13]  /*00c0*/  ISETP.GE.U32.OR P0, PT, R2, R17, P0 ;  /* 0x000000110200720c */ /* 0x000fda0000706470 */
[----:B------:R-:W-:Y:S05]  /*00d0*/  @P0 EXIT ;  /* 0x000000000000094d */ /* 0x000fea0003800000 */
[----:B------:R-:W-:Y:S01]  /*00e0*/  ISETP.GE.AND P0, PT, R16, 0x1, PT ;  /* 0x000000011000780c */ /* 0x000fe20003f06270 */
[----:B------:R-:W0:Y:S01]  /*00f0*/  LDCU.64 UR6, c[0x0][0x358] ;  /* 0x00006b00ff0677ac */ /* 0x000e220008000a00 */
[----:B------:R-:W-:-:S11]  /*0100*/  HFMA2 R15, -RZ, RZ, 0, 0 ;  /* 0x00000000ff0f7431 */ /* 0x000fd600000001ff */
[----:B------:R-:W-:Y:S05]  /*0110*/  @!P0 BRA `(.L_x_0) ;  /* 0x0000000800448947 */ /* 0x000fea0003800000 */
[C---:B------:R-:W-:Y:S02]  /*0120*/  ISETP.GE.U32.AND P1, PT, R16.reuse, 0x8, PT ;  /* 0x000000081000780c */ /* 0x040fe40003f26070 */
[----:B------:R-:W-:Y:S02]  /*0130*/  LOP3.LUT R3, R16, 0x7, RZ, 0xc0, !PT ;  /* 0x0000000710037812 */ /* 0x000fe400078ec0ff */
[----:B------:R-:W-:Y:S02]  /*0140*/  MOV R15, RZ ;  /* 0x000000ff000f7202 */ /* 0x000fe40000000f00 */
[----:B------:R-:W-:Y:S02]  /*0150*/  ISETP.NE.AND P0, PT, R3, RZ, PT ;  /* 0x000000ff0300720c */ /* 0x000fe40003f05270 */
[----:B------:R-:W-:-:S05]  /*0160*/  MOV R5, RZ ;  /* 0x000000ff00057202 */ /* 0x000fca0000000f00 */
[----:B------:R-:W-:Y:S06]  /*0170*/  @!P1 BRA `(.L_x_1) ;  /* 0x0000000400249947 */ /* 0x000fec0003800000 */
[----:B------:R-:W-:Y:S01]  /*0180*/  LOP3.LUT R5, R16, 0x7ffffff8, RZ, 0xc0, !PT ;  /* 0x7ffffff810057812 */ /* 0x000fe200078ec0ff */
[C---:B------:R-:W-:Y:S01]  /*0190*/  IMAD R8, R17.reuse, 0x3, R2 ;  /* 0x0000000311087824 */ /* 0x040fe200078e0202 */
[C---:B------:R-:W-:Y:S01]  /*01a0*/  IADD3 R4, PT, PT, R17.reuse, UR4, R4 ;  /* 0x0000000411047c10 */ /* 0x040fe2000fffe004 */
[C-C-:B------:R-:W-:Y:S01]  /*01b0*/  IMAD R12, R17.reuse, 0x5, R2.reuse ;  /* 0x00000005110c7824 */ /* 0x140fe200078e0202 */
[CC--:B------:R-:W-:Y:S01]  /*01c0*/  LEA R6, R17.reuse, R2.reuse, 0x1 ;  /* 0x0000000211067211 */ /* 0x0c0fe200078e08ff */
[C-C-:B------:R-:W-:Y:S01]  /*01d0*/  IMAD R14, R17.reuse, 0x6, R2.reuse ;  /* 0x00000006110e7824 */ /* 0x140fe200078e0202 */
[CC--:B------:R-:W-:Y:S01]  /*01e0*/  LEA R10, R17.reuse, R2.reuse, 0x2 ;  /* 0x00000002110a7211 */ /* 0x0c0fe200078e10ff */
[----:B------:R-:W-:Y:S01]  /*01f0*/  IMAD R7, R17, 0x7, R2 ;  /* 0x0000000711077824 */ /* 0x000fe200078e0202 */
[----:B------:R-:W-:Y:S01]  /*0200*/  MOV R15, RZ ;  /* 0x000000ff000f7202 */ /* 0x000fe20000000f00 */
[----:B------:R-:W-:Y:S01]  /*0210*/  IMAD R11, R0, R17, 0x3 ;  /* 0x00000003000b7424 */ /* 0x000fe200078e0211 */
[----:B------:R-:W-:-:S02]  /*0220*/  MOV R9, R2 ;  /* 0x0000000200097202 */ /* 0x000fc40000000f00 */
[----:B------:R-:W-:-:S07]  /*0230*/  IADD3 R13, PT, PT, -R5, RZ, RZ ;  /* 0x000000ff050d7210 */ /* 0x000fce0007ffe1ff */
.L_x_2:
[----:B------:R-:W1:Y:S01]  /*0240*/  LDC.64 R22, c[0x0][0x380] ;  /* 0x0000e000ff167b82 */ /* 0x000e620000000a00 */
[----:B------:R-:W-:-:S07]  /*0250*/  IADD3 R25, PT, PT, R11, -0x3, RZ ;  /* 0xfffffffd0b197810 */ /* 0x000fce0007ffe0ff */
[----:B------:R-:W2:Y:S01]  /*0260*/  LDC.64 R18, c[0x0][0x388] ;  /* 0x0000e200ff127b82 */ /* 0x000ea20000000a00 */
[----:B-1----:R-:W-:-:S06]  /*0270*/  IMAD.WIDE.U32 R24, R25, 0x4, R22 ;  /* 0x0000000419187825 */ /* 0x002fcc00078e0016 */
[----:B0-----:R-:W3:Y:S01]  /*0280*/  LDG.E R24, desc[UR6][R24.64] ;  /* 0x0000000618187981 */ /* 0x001ee2000c1e1900 */
[----:B--2---:R-:W-:-:S06]  /*0290*/  IMAD.WIDE.U32 R20, R9, 0x4, R18 ;  /* 0x0000000409147825 */ /* 0x004fcc00078e0012 */
[----:B------:R-:W3:Y:S01]  /*02a0*/  LDG.E R20, desc[UR6][R20.64] ;  /* 0x0000000614147981 */ /* 0x000ee2000c1e1900 */
[----:B------:R-:W-:Y:S01]  /*02b0*/  IADD3 R27, PT, PT, R11, -0x2, RZ ;  /* 0xfffffffe0b1b7810 */ /* 0x000fe20007ffe0ff */
[----:B------:R-:W-:-:S06]  /*02c0*/  IMAD.WIDE.U32 R28, R4, 0x4, R18 ;  /* 0x00000004041c7825 */ /* 0x000fcc00078e0012 */
[----:B------:R-:W2:Y:S01]  /*02d0*/  LDG.E R28, desc[UR6][R28.64] ;  /* 0x000000061c1c7981 */ /* 0x000ea2000c1e1900 */
[----:B---3--:R-:W-:Y:S01]  /*02e0*/  FFMA R15, R24, R20, R15 ;  /* 0x00000014180f7223 */ /* 0x008fe2000000000f */
[----:B------:R-:W-:Y:S01]  /*02f0*/  IMAD.WIDE.U32 R24, R27, 0x4, R22 ;  /* 0x000000041b187825 */ /* 0x000fe200078e0016 */
[----:B------:R-:W-:-:S05]  /*0300*/  IADD3 R27, PT, PT, R11, -0x1, RZ ;  /* 0xffffffff0b1b7810 */ /* 0x000fca0007ffe0ff */
[----:B------:R-:W-:Y:S01]  /*0310*/  IMAD.WIDE.U32 R26, R27, 0x4, R22 ;  /* 0x000000041b1a7825 */ /* 0x000fe200078e0016 */
[----:B------:R-:W2:Y:S04]  /*0320*/  LDG.E R24, desc[UR6][R24.64] ;  /* 0x0000000618187981 */ /* 0x000ea8000c1e1900 */
[----:B------:R0:W3:Y:S02]  /*0330*/  LDG.E R20, desc[UR6][R26.64] ;  /* 0x000000061a147981 */ /* 0x0000e4000c1e1900 */
[----:B0-----:R-:W-:-:S05]  /*0340*/  IMAD.WIDE.U32 R26, R6, 0x4, R18 ;  /* 0x00000004061a7825 */ /* 0x001fca00078e0012 */
[----:B------:R-:W3:Y:S01]  /*0350*/  LDG.E R21, desc[UR6][R26.64] ;  /* 0x000000061a157981 */ /* 0x000ee2000c1e1900 */
[----:B------:R-:W-:Y:S01]  /*0360*/  IADD3 R25, PT, PT, R11, 0x1, RZ ;  /* 0x000000010b197810 */ /* 0x000fe20007ffe0ff */
[----:B--2---:R-:W-:-:S04]  /*0370*/  FFMA R15, R24, R28, R15 ;  /* 0x0000001c180f7223 */ /* 0x004fc8000000000f */
[----:B---3--:R-:W-:Y:S01]  /*0380*/  FFMA R15, R20, R21, R15 ;  /* 0x00000015140f7223 */ /* 0x008fe2000000000f */
[----:B------:R-:W-:-:S05]  /*0390*/  IMAD.WIDE.U32 R20, R11, 0x4, R22 ;  /* 0x000000040b147825 */ /* 0x000fca00078e0016 */
[----:B------:R0:W2:Y:S02]  /*03a0*/  LDG.E R28, desc[UR6][R20.64] ;  /* 0x00000006141c7981 */ /* 0x0000a4000c1e1900 */
[----:B0-----:R-:W-:-:S04]  /*03b0*/  IMAD.WIDE.U32 R20, R25, 0x4, R22 ;  /* 0x0000000419147825 */ /* 0x001fc800078e0016 */
[--C-:B------:R-:W-:Y:S02]  /*03c0*/  IMAD.WIDE.U32 R24, R8, 0x4, R18.reuse ;  /* 0x0000000408187825 */ /* 0x100fe400078e0012 */
[----:B------:R-:W3:Y:S04]  /*03d0*/  LDG.E R20, desc[UR6][R20.64] ;  /* 0x0000000614147981 */ /* 0x000ee8000c1e1900 */
[----:B------:R0:W2:Y:S02]  /*03e0*/  LDG.E R29, desc[UR6][R24.64] ;  /* 0x00000006181d7981 */ /* 0x0000a4000c1e1900 */
[----:B0-----:R-:W-:-:S05]  /*03f0*/  IMAD.WIDE.U32 R24, R10, 0x4, R18 ;  /* 0x000000040a187825 */ /* 0x001fca00078e0012 */
[----:B------:R0:W3:Y:S01]  /*0400*/  LDG.E R26, desc[UR6][R24.64] ;  /* 0x00000006181a7981 */ /* 0x0000e2000c1e1900 */
[C---:B------:R-:W-:Y:S02]  /*0410*/  IADD3 R27, PT, PT, R11.reuse, 0x3, RZ ;  /* 0x000000030b1b7810 */ /* 0x040fe40007ffe0ff */
[C---:B0-----:R-:W-:Y:S01]  /*0420*/  IADD3 R25, PT, PT, R11.reuse, 0x4, RZ ;  /* 0x000000040b197810 */ /* 0x041fe20007ffe0ff */
[----:B--2---:R-:W-:Y:S01]  /*0430*/  FFMA R15, R28, R29, R15 ;  /* 0x0000001d1c0f7223 */ /* 0x004fe2000000000f */
[----:B------:R-:W-:-:S05]  /*0440*/  IADD3 R29, PT, PT, R11, 0x2, RZ ;  /* 0x000000020b1d7810 */ /* 0x000fca0007ffe0ff */
[----:B------:R-:W-:-:S06]  /*0450*/  IMAD.WIDE.U32 R28, R29, 0x4, R22 ;  /* 0x000000041d1c7825 */ /* 0x000fcc00078e0016 */
[----:B------:R-:W2:Y:S01]  /*0460*/  LDG.E R28, desc[UR6][R28.64] ;  /* 0x000000061c1c7981 */ /* 0x000ea2000c1e1900 */
[----:B---3--:R-:W-:Y:S01]  /*0470*/  FFMA R15, R20, R26, R15 ;  /* 0x0000001a140f7223 */ /* 0x008fe2000000000f */
[----:B------:R-:W-:-:S04]  /*0480*/  IMAD.WIDE.U32 R20, R12, 0x4, R18 ;  /* 0x000000040c147825 */ /* 0x000fc800078e0012 */
[--C-:B------:R-:W-:Y:S02]  /*0490*/  IMAD.WIDE.U32 R26, R27, 0x4, R22.reuse ;  /* 0x000000041b1a7825 */ /* 0x100fe400078e0016 */
[----:B------:R-:W2:Y:S02]  /*04a0*/  LDG.E R20, desc[UR6][R20.64] ;  /* 0x0000000614147981 */ /* 0x000ea4000c1e1900 */
[----:B------:R-:W-:Y:S02]  /*04b0*/  IMAD.WIDE.U32 R22, R25, 0x4, R22 ;  /* 0x0000000419167825 */ /* 0x000fe400078e0016 */
[----:B------:R-:W3:Y:S02]  /*04c0*/  LDG.E R26, desc[UR6][R26.64] ;  /* 0x000000061a1a7981 */ /* 0x000ee4000c1e1900 */
[--C-:B------:R-:W-:Y:S02]  /*04d0*/  IMAD.WIDE.U32 R24, R14, 0x4, R18.reuse ;  /* 0x000000040e187825 */ /* 0x100fe400078e0012 */
[----:B------:R-:W4:Y:S02]  /*04e0*/  LDG.E R22, desc[UR6][R22.64] ;  /* 0x0000000616167981 */ /* 0x000f24000c1e1900 */
[----:B------:R-:W-:-:S02]  /*04f0*/  IMAD.WIDE.U32 R18, R7, 0x4, R18 ;  /* 0x0000000407127825 */ /* 0x000fc400078e0012 */
[----:B------:R-:W3:Y:S04]  /*0500*/  LDG.E R25, desc[UR6][R24.64] ;  /* 0x0000000618197981 */ /* 0x000ee8000c1e1900 */
[----:B------:R-:W4:Y:S01]  /*0510*/  LDG.E R18, desc[UR6][R18.64] ;  /* 0x0000000612127981 */ /* 0x000f22000c1e1900 */
[----:B------:R-:W-:-:S04]  /*0520*/  IADD3 R13, PT, PT, R13, 0x8, RZ ;  /* 0x000000080d0d7810 */ /* 0x000fc80007ffe0ff */
[----:B------:R-:W-:Y:S02]  /*0530*/  ISETP.NE.AND P1, PT, R13, RZ, PT ;  /* 0x000000ff0d00720c */ /* 0x000fe40003f25270 */
[----:B------:R-:W-:Y:S02]  /*0540*/  IADD3 R11, PT, PT, R11, 0x8, RZ ;  /* 0x000000080b0b7810 */ /* 0x000fe40007ffe0ff */
[C---:B------:R-:W-:Y:S02]  /*0550*/  LEA R4, R17.reuse, R4, 0x3 ;  /* 0x0000000411047211 */ /* 0x040fe400078e18ff */
[C---:B------:R-:W-:Y:S02]  /*0560*/  LEA R6, R17.reuse, R6, 0x3 ;  /* 0x0000000611067211 */ /* 0x040fe400078e18ff */
[C---:B------:R-:W-:Y:S02]  /*0570*/  LEA R8, R17.reuse, R8, 0x3 ;  /* 0x0000000811087211 */ /* 0x040fe400078e18ff */
[----:B------:R-:W-:-:S02]  /*0580*/  LEA R10, R17, R10, 0x3 ;  /* 0x0000000a110a7211 */ /* 0x000fc400078e18ff */
[C---:B------:R-:W-:Y:S02]  /*0590*/  LEA R12, R17.reuse, R12, 0x3 ;  /* 0x0000000c110c7211 */ /* 0x040fe400078e18ff */
[C---:B------:R-:W-:Y:S02]  /*05a0*/  LEA R14, R17.reuse, R14, 0x3 ;  /* 0x0000000e110e7211 */ /* 0x040fe400078e18ff */
[C---:B------:R-:W-:Y:S02]  /*05b0*/  LEA R7, R17.reuse, R7, 0x3 ;  /* 0x0000000711077211 */ /* 0x040fe400078e18ff */
[----:B------:R-:W-:Y:S01]  /*05c0*/  LEA R9, R17, R9, 0x3 ;  /* 0x0000000911097211 */ /* 0x000fe200078e18ff */
[----:B--2---:R-:W-:-:S04]  /*05d0*/  FFMA R15, R28, R20, R15 ;  /* 0x000000141c0f7223 */ /* 0x004fc8000000000f */
[----:B---3--:R-:W-:-:S04]  /*05e0*/  FFMA R15, R26, R25, R15 ;  /* 0x000000191a0f7223 */ /* 0x008fc8000000000f */
[----:B----4-:R-:W-:Y:S01]  /*05f0*/  FFMA R15, R22, R18, R15 ;  /* 0x00000012160f7223 */ /* 0x010fe2000000000f */
[----:B------:R-:W-:Y:S06]  /*0600*/  @P1 BRA `(.L_x_2) ;  /* 0xfffffffc000c1947 */ /* 0x000fec000383ffff */
.L_x_1:
[----:B------:R-:W-:Y:S05]  /*0610*/  @!P0 BRA `(.L_x_0) ;  /* 0x0000000400048947 */ /* 0x000fea0003800000 */
[----:B------:R-:W-:Y:S02]  /*0620*/  ISETP.GE.U32.AND P0, PT, R3, 0x4, PT ;  /* 0x000000040300780c */ /* 0x000fe40003f06070 */
[----:B------:R-:W-:-:S04]  /*0630*/  LOP3.LUT R14, R16, 0x3, RZ, 0xc0, !PT ;  /* 0x00000003100e7812 */ /* 0x000fc800078ec0ff */
[----:B------:R-:W-:-:S07]  /*0640*/  ISETP.NE.AND P1, PT, R14, RZ, PT ;  /* 0x000000ff0e00720c */ /* 0x000fce0003f25270 */
[----:B------:R-:W-:Y:S06]  /*0650*/  @!P0 BRA `(.L_x_3) ;  /* 0x00000000007c8947 */ /* 0x000fec0003800000 */
[----:B------:R-:W1:Y:S01]  /*0660*/  LDC.64 R6, c[0x0][0x388] ;  /* 0x0000e200ff067b82 */ /* 0x000e620000000a00 */
[-C--:B------:R-:W-:Y:S02]  /*0670*/  IMAD R3, R0, R17.reuse, R5 ;  /* 0x0000001100037224 */ /* 0x080fe400078e0205 */
[----:B------:R-:W-:-:S03]  /*0680*/  IMAD R10, R5, R17, R2 ;  /* 0x00000011050a7224 */ /* 0x000fc600078e0202 */
[C---:B------:R-:W-:Y:S02]  /*0690*/  IADD3 R23, PT, PT, R3.reuse, 0x1, RZ ;  /* 0x0000000103177810 */ /* 0x040fe40007ffe0ff */
[----:B------:R-:W2:Y:S01]  /*06a0*/  LDC.64 R8, c[0x0][0x380] ;  /* 0x0000e000ff087b82 */ /* 0x000ea20000000a00 */
[----:B------:R-:W-:Y:S01]  /*06b0*/  IADD3 R13, PT, PT, R3, 0x2, RZ ;  /* 0x00000002030d7810 */ /* 0x000fe20007ffe0ff */
[C---:B-1----:R-:W-:Y:S01]  /*06c0*/  IMAD.WIDE.U32 R20, R10.reuse, 0x4, R6 ;  /* 0x000000040a147825 */ /* 0x042fe200078e0006 */
[----:B------:R-:W-:-:S04]  /*06d0*/  IADD3 R10, PT, PT, R10, R17, RZ ;  /* 0x000000110a0a7210 */ /* 0x000fc80007ffe0ff */
[CC--:B------:R-:W-:Y:S01]  /*06e0*/  IADD3 R11, PT, PT, R10.reuse, R17.reuse, RZ ;  /* 0x000000110a0b7210 */ /* 0x0c0fe20007ffe0ff */
[--C-:B--2---:R-:W-:Y:S01]  /*06f0*/  IMAD.WIDE.U32 R24, R3, 0x4, R8.reuse ;  /* 0x0000000403187825 */ /* 0x104fe200078e0008 */
[----:B0-----:R-:W2:Y:S03]  /*0700*/  LDG.E R20, desc[UR6][R20.64] ;  /* 0x0000000614147981 */ /* 0x001ea6000c1e1900 */
[----:B------:R-:W-:Y:S01]  /*0710*/  IMAD.WIDE.U32 R22, R23, 0x4, R8 ;  /* 0x0000000417167825 */ /* 0x000fe200078e0008 */
[----:B------:R-:W2:Y:S03]  /*0720*/  LDG.E R4, desc[UR6][R24.64] ;  /* 0x0000000618047981 */ /* 0x000ea6000c1e1900 */
[----:B------:R-:W-:Y:S01]  /*0730*/  IMAD.WIDE.U32 R18, R10, 0x4, R6 ;  /* 0x000000040a127825 */ /* 0x000fe200078e0006 */
[----:B------:R-:W-:Y:S01]  /*0740*/  IADD3 R3, PT, PT, R3, 0x3, RZ ;  /* 0x0000000303037810 */ /* 0x000fe20007ffe0ff */
[----:B------:R-:W3:Y:S01]  /*0750*/  LDG.E R22, desc[UR6][R22.64] ;  /* 0x0000000616167981 */ /* 0x000ee2000c1e1900 */
[----:B------:R-:W-:Y:S01]  /*0760*/  IADD3 R27, PT, PT, R11, R17, RZ ;  /* 0x000000110b1b7210 */ /* 0x000fe20007ffe0ff */
[----:B------:R-:W-:-:S02]  /*0770*/  IMAD.WIDE.U32 R12, R13, 0x4, R8 ;  /* 0x000000040d0c7825 */ /* 0x000fc400078e0008 */
[----:B------:R-:W3:Y:S02]  /*0780*/  LDG.E R19, desc[UR6][R18.64] ;  /* 0x0000000612137981 */ /* 0x000ee4000c1e1900 */
[----:B------:R-:W-:Y:S02]  /*0790*/  IMAD.WIDE.U32 R10, R11, 0x4, R6 ;  /* 0x000000040b0a7825 */ /* 0x000fe400078e0006 */
[----:B------:R-:W4:Y:S02]  /*07a0*/  LDG.E R12, desc[UR6][R12.64] ;  /* 0x000000060c0c7981 */ /* 0x000f24000c1e1900 */
[----:B------:R-:W-:Y:S02]  /*07b0*/  IMAD.WIDE.U32 R8, R3, 0x4, R8 ;  /* 0x0000000403087825 */ /* 0x000fe400078e0008 */
[----:B------:R-:W4:Y:S02]  /*07c0*/  LDG.E R10, desc[UR6][R10.64] ;  /* 0x000000060a0a7981 */ /* 0x000f24000c1e1900 */
[----:B------:R-:W-:-:S02]  /*07d0*/  IMAD.WIDE.U32 R6, R27, 0x4, R6 ;  /* 0x000000041b067825 */ /* 0x000fc400078e0006 */
[----:B------:R-:W5:Y:S04]  /*07e0*/  LDG.E R8, desc[UR6][R8.64] ;  /* 0x0000000608087981 */ /* 0x000f68000c1e1900 */
[----:B------:R-:W5:Y:S01]  /*07f0*/  LDG.E R6, desc[UR6][R6.64] ;  /* 0x0000000606067981 */ /* 0x000f62000c1e1900 */
[----:B------:R-:W-:Y:S01]  /*0800*/  IADD3 R5, PT, PT, R5, 0x4, RZ ;  /* 0x0000000405057810 */ /* 0x000fe20007ffe0ff */
[----:B--2---:R-:W-:-:S04]  /*0810*/  FFMA R15, R4, R20, R15 ;  /* 0x00000014040f7223 */ /* 0x004fc8000000000f */
[----:B---3--:R-:W-:-:S04]  /*0820*/  FFMA R15, R22, R19, R15 ;  /* 0x00000013160f7223 */ /* 0x008fc8000000000f */
[----:B----4-:R-:W-:-:S04]  /*0830*/  FFMA R15, R12, R10, R15 ;  /* 0x0000000a0c0f7223 */ /* 0x010fc8000000000f */
[----:B-----5:R-:W-:-:S07]  /*0840*/  FFMA R15, R8, R6, R15 ;  /* 0x00000006080f7223 */ /* 0x020fce000000000f */
.L_x_3:
[----:B------:R-:W-:Y:S05]  /*0850*/  @!P1 BRA `(.L_x_0) ;  /* 0x0000000000749947 */ /* 0x000fea0003800000 */
[----:B------:R-:W1:Y:S01]  /*0860*/  LDC.64 R18, c[0x0][0x380] ;  /* 0x0000e000ff127b82 */ /* 0x000e620000000a00 */
[----:B------:R-:W-:Y:S02]  /*0870*/  ISETP.NE.AND P0, PT, R14, 0x1, PT ;  /* 0x000000010e00780c */ /* 0x000fe40003f05270 */
[----:B------:R-:W-:-:S04]  /*0880*/  LOP3.LUT R16, R16, 0x1, RZ, 0xc0, !PT ;  /* 0x0000000110107812 */ /* 0x000fc800078ec0ff */
[----:B------:R-:W-:Y:S01]  /*0890*/  ISETP.NE.U32.AND P1, PT, R16, 0x1, PT ;  /* 0x000000011000780c */ /* 0x000fe20003f25070 */
[----:B------:R-:W2:Y:S06]  /*08a0*/  LDC.64 R8, c[0x0][0x388] ;  /* 0x0000e200ff087b82 */ /* 0x000eac0000000a00 */
[-C--:B------:R-:W-:Y:S02]  /*08b0*/  @P0 IMAD R3, R0, R17.reuse, R5 ;  /* 0x0000001100030224 */ /* 0x080fe400078e0205 */
[----:B------:R-:W3:Y:S01]  /*08c0*/  LDC.64 R10, c[0x0][0x380] ;  /* 0x0000e000ff0a7b82 */ /* 0x000ee20000000a00 */
[C---:B------:R-:W-:Y:S01]  /*08d0*/  @P0 IMAD R12, R5.reuse, R17, R2 ;  /* 0x00000011050c0224 */ /* 0x040fe200078e0202 */
[----:B------:R-:W-:-:S04]  /*08e0*/  @P0 IADD3 R5, PT, PT, R5, 0x2, RZ ;  /* 0x0000000205050810 */ /* 0x000fc80007ffe0ff */
[----:B------:R-:W-:Y:S02]  /*08f0*/  @P0 IADD3 R23, PT, PT, R12, R17, RZ ;  /* 0x000000110c170210 */ /* 0x000fe40007ffe0ff */
[----:B------:R-:W4:Y:S01]  /*0900*/  LDC.64 R6, c[0x0][0x388] ;  /* 0x0000e200ff067b82 */ /* 0x000f220000000a00 */
[C---:B-1----:R-:W-:Y:S01]  /*0910*/  @P0 IMAD.WIDE.U32 R20, R3.reuse, 0x4, R18 ;  /* 0x0000000403140825 */ /* 0x042fe200078e0012 */
[----:B------:R-:W-:-:S04]  /*0920*/  @P0 IADD3 R3, PT, PT, R3, 0x1, RZ ;  /* 0x0000000103030810 */ /* 0x000fc80007ffe0ff */
[----:B0-----:R-:W5:Y:S01]  /*0930*/  @P0 LDG.E R4, desc[UR6][R20.64] ;  /* 0x0000000614040981 */ /* 0x001f62000c1e1900 */
[----:B------:R-:W-:-:S04]  /*0940*/  @P0 IMAD.WIDE.U32 R18, R3, 0x4, R18 ;  /* 0x0000000403120825 */ /* 0x000fc800078e0012 */
[----:B--2---:R-:W-:Y:S02]  /*0950*/  @P0 IMAD.WIDE.U32 R12, R12, 0x4, R8 ;  /* 0x000000040c0c0825 */ /* 0x004fe400078e0008 */
[----:B------:R-:W2:Y:S02]  /*0960*/  @P0 LDG.E R19, desc[UR6][R18.64] ;  /* 0x0000000612130981 */ /* 0x000ea4000c1e1900 */
[-C--:B------:R-:W-:Y:S02]  /*0970*/  @!P1 IMAD R3, R0, R17.reuse, R5 ;  /* 0x0000001100039224 */ /* 0x080fe400078e0205 */
[----:B------:R-:W-:Y:S01]  /*0980*/  @P0 IMAD.WIDE.U32 R8, R23, 0x4, R8 ;  /* 0x0000000417080825 */ /* 0x000fe200078e0008 */
[----:B------:R-:W5:Y:S03]  /*0990*/  @P0 LDG.E R12, desc[UR6][R12.64] ;  /* 0x000000060c0c0981 */ /* 0x000f66000c1e1900 */
[----:B------:R-:W-:-:S02]  /*09a0*/  @!P1 IMAD R5, R5, R17, R2 ;  /* 0x0000001105059224 */ /* 0x000fc400078e0202 */
[----:B---3--:R-:W-:Y:S01]  /*09b0*/  @!P1 IMAD.WIDE.U32 R10, R3, 0x4, R10 ;  /* 0x00000004030a9825 */ /* 0x008fe200078e000a */
[----:B------:R-:W2:Y:S03]  /*09c0*/  @P0 LDG.E R8, desc[UR6][R8.64] ;  /* 0x0000000608080981 */ /* 0x000ea6000c1e1900 */
[----:B----4-:R-:W-:Y:S02]  /*09d0*/  @!P1 IMAD.WIDE.U32 R6, R5, 0x4, R6 ;  /* 0x0000000405069825 */ /* 0x010fe400078e0006 */
[----:B------:R-:W3:Y:S04]  /*09e0*/  @!P1 LDG.E R10, desc[UR6][R10.64] ;  /* 0x000000060a0a9981 */ /* 0x000ee8000c1e1900 */
[----:B------:R-:W3:Y:S01]  /*09f0*/  @!P1 LDG.E R6, desc[UR6][R6.64] ;  /* 0x0000000606069981 */ /* 0x000ee2000c1e1900 */
[----:B-----5:R-:W-:-:S04]  /*0a00*/  @P0 FFMA R4, R4, R12, R15 ;  /* 0x0000000c04040223 */ /* 0x020fc8000000000f */
[----:B--2---:R-:W-:-:S04]  /*0a10*/  @P0 FFMA R15, R19, R8, R4 ;  /* 0x00000008130f0223 */ /* 0x004fc80000000004 */
[----:B---3--:R-:W-:-:S07]  /*0a20*/  @!P1 FFMA R15, R10, R6, R15 ;  /* 0x000000060a0f9223 */ /* 0x008fce000000000f */
.L_x_0:
[----:B------:R-:W1:Y:S01]  /*0a30*/  LDC.64 R4, c[0x0][0x390] ;  /* 0x0000e400ff047b82 */ /* 0x000e620000000a00 */
[----:B------:R-:W-:-:S04]  /*0a40*/  IMAD R3, R0, R17, R2 ;  /* 0x0000001100037224 */ /* 0x000fc800078e0202 */
[----:B-1----:R-:W-:-:S05]  /*0a50*/  IMAD.WIDE.U32 R2, R3, 0x4, R4 ;  /* 0x0000000403027825 */ /* 0x002fca00078e0004 */
[----:B0-----:R-:W-:Y:S01]  /*0a60*/  STG.E desc[UR6][R2.64], R15 ;  /* 0x0000000f02007986 */ /* 0x001fe2000c101906 */
[----:B------:R-:W-:Y:S05]  /*0a70*/  EXIT ;  /* 0x000000000000794d */ /* 0x000fea0003800000 */
.L_x_4:
[----:B------:R-:W-:-:S00]  /*0a80*/  BRA `(.L_x_4) ;  /* 0xfffffffc00fc7947 */ /* 0x000fc0000383ffff */
[----:B------:R-:W-:-:S00]  /*0a90*/  NOP ;  /* 0x0000000000007918 */ /* 0x000fc00000000000 */
        /* <DEDUP_REMOVED lines=14> */
.L_x_5:


//--------------------- .nv.shared.reserved.0     --------------------------
	.section	.nv.shared.reserved.0,"aw",@nobits
	.weak		__nv_reservedSMEM_offset_0_alias
	.size		__nv_reservedSMEM_offset_0_alias, 0, 64
	.other		__nv_reservedSMEM_offset_0_alias,@"STO_CUDA_RESERVED_SHARED STV_DEFAULT"
__nv_reservedSMEM_offset_0_alias:
	.zero		0
	.zero		64


//--------------------- .nv.constant0._Z12matMulKernelPfS_S_ii --------------------------
	.section	.nv.constant0._Z12matMulKernelPfS_S_ii,"a",@progbits
	.sectionflags	@""
	.align	4
.nv.constant0._Z12matMulKernelPfS_S_ii:
	.zero		928


//--------------------- SYMBOLS --------------------------

	.type		.nv.reservedSmem.offset0,@object
	.size		.nv.reservedSmem.offset0,0x4
